//
// Generated by NVIDIA NVVM Compiler
//
// Compiler Build ID: CL-36424714
// Cuda compilation tools, release 13.0, V13.0.88
// Based on NVVM 20.0.0
//

.version 9.0
.target sm_100
.address_size 64

	// .globl	vsign_32

.visible .entry vsign_32(
	.param .u32 vsign_32_param_0,
	.param .u64 .ptr .align 1 vsign_32_param_1,
	.param .u64 .ptr .align 1 vsign_32_param_2
)
{
	.reg .pred 	%p<4>;
	.reg .b32 	%r<9>;
	.reg .b32 	%f<2>;
	.reg .b64 	%rd<13>;

	ld.param.u32 	%r2, [vsign_32_param_0];
	ld.param.u64 	%rd2, [vsign_32_param_1];
	ld.param.u64 	%rd3, [vsign_32_param_2];
	cvta.to.global.u64 	%rd1, %rd3;
	mov.u32 	%r3, %tid.x;
	mov.u32 	%r4, %ctaid.x;
	mov.u32 	%r5, %ntid.x;
	mad.lo.s32 	%r1, %r4, %r5, %r3;
	setp.ge.s32 	%p1, %r1, %r2;
	@%p1 bra 	$L__BB0_6;
	cvta.to.global.u64 	%rd4, %rd2;
	mul.wide.s32 	%rd5, %r1, 4;
	add.s64 	%rd6, %rd4, %rd5;
	ld.global.f32 	%f1, [%rd6];
	setp.geu.f32 	%p2, %f1, 0f00000000;
	@%p2 bra 	$L__BB0_3;
	add.s64 	%rd12, %rd1, %rd5;
	mov.b32 	%r8, -1082130432;
	st.global.u32 	[%rd12], %r8;
	bra.uni 	$L__BB0_6;
$L__BB0_3:
	setp.leu.f32 	%p3, %f1, 0f00000000;
	@%p3 bra 	$L__BB0_5;
	add.s64 	%rd10, %rd1, %rd5;
	mov.b32 	%r7, 1065353216;
	st.global.u32 	[%rd10], %r7;
	bra.uni 	$L__BB0_6;
$L__BB0_5:
	add.s64 	%rd8, %rd1, %rd5;
	mov.b32 	%r6, 0;
	st.global.u32 	[%rd8], %r6;
$L__BB0_6:
	ret;

}


// ===== COMPILED SASS (sm_100) =====

	.target	sm_100

	.elftype	@"ET_EXEC"


//--------------------- .note.nv.tkinfo           --------------------------
	.section	.note.nv.tkinfo,"",@"SHT_NOTE"
	.sectionflags	@"SHF_NOTE_NV_TKINFO"
	.tkinfo
        /*0018*/ 	.word	0x00000002
        /*0030*/ 	.string	""
        /*0030*/ 	.string	"ptxas"
        /*0030*/ 	.string	"Cuda compilation tools, release 13.0, V13.0.88"
        /*0030*/ 	.string	"Build cuda_13.0.r13.0/compiler.36424714_0"
        /*0030*/ 	.string	"-arch sm_100 -m 64 "



//--------------------- .note.nv.cuinfo           --------------------------
	.section	.note.nv.cuinfo,"",@"SHT_NOTE"
	.sectionflags	@"SHF_NOTE_NV_CUINFO"
        /*0018*/ 	.short	0x0002
        /*001a*/ 	.short	0x0064
        /*001c*/ 	.short	0x0082
	.zero		2


//--------------------- .nv.info                  --------------------------
	.section	.nv.info,"",@"SHT_CUDA_INFO"
	.align	4


	//----- nvinfo : EIATTR_REGCOUNT
	.align		4
        /*0000*/ 	.byte	0x04, 0x2f
        /*0002*/ 	.short	(.L_1 - .L_0)
	.align		4
.L_0:
        /*0004*/ 	.word	index@(vsign_32)
        /*0008*/ 	.word	0x0000000c


	//----- nvinfo : EIATTR_FRAME_SIZE
	.align		4
.L_1:
        /*000c*/ 	.byte	0x04, 0x11
        /*000e*/ 	.short	(.L_3 - .L_2)
	.align		4
.L_2:
        /*0010*/ 	.word	index@(vsign_32)
        /*0014*/ 	.word	0x00000000


	//----- nvinfo : EIATTR_MIN_STACK_SIZE
	.align		4
.L_3:
        /*0018*/ 	.byte	0x04, 0x12
        /*001a*/ 	.short	(.L_5 - .L_4)
	.align		4
.L_4:
        /*001c*/ 	.word	index@(vsign_32)
        /*0020*/ 	.word	0x00000000
.L_5:


//--------------------- .nv.compat                --------------------------
	.section	.nv.compat,"",@"SHT_CUDA_COMPAT_INFO"
	.align	4
        /*0000*/ 	.byte	0x02, 0x09, 0x00, 0x00, 0x02, 0x02, 0x01, 0x00, 0x02, 0x05, 0x05, 0x00, 0x03, 0x07, 0x01, 0x01
        /*0010*/ 	.byte	0x02, 0x03, 0x00, 0x00, 0x02, 0x06, 0x01, 0x00, 0x04, 0x0b, 0x08, 0x00, 0x09, 0x00, 0x00, 0x00
        /*0020*/ 	.byte	0x00, 0x00, 0x00, 0x00


//--------------------- .nv.info.vsign_32         --------------------------
	.section	.nv.info.vsign_32,"",@"SHT_CUDA_INFO"
	.sectionflags	@""
	.align	4


	//----- nvinfo : EIATTR_CUDA_API_VERSION
	.align		4
        /*0000*/ 	.byte	0x04, 0x37
        /*0002*/ 	.short	(.L_7 - .L_6)
.L_6:
        /*0004*/ 	.word	0x00000082


	//----- nvinfo : EIATTR_KPARAM_INFO
	.align		4
.L_7:
        /*0008*/ 	.byte	0x04, 0x17
        /*000a*/ 	.short	(.L_9 - .L_8)
.L_8:
        /*000c*/ 	.word	0x00000000
        /*0010*/ 	.short	0x0002
        /*0012*/ 	.short	0x0010
        /*0014*/ 	.byte	0x00, 0xf5, 0x21, 0x00


	//----- nvinfo : EIATTR_KPARAM_INFO
	.align		4
.L_9:
        /*0018*/ 	.byte	0x04, 0x17
        /*001a*/ 	.short	(.L_11 - .L_10)
.L_10:
        /*001c*/ 	.word	0x00000000
        /*0020*/ 	.short	0x0001
        /*0022*/ 	.short	0x0008
        /*0024*/ 	.byte	0x00, 0xf5, 0x21, 0x00


	//----- nvinfo : EIATTR_KPARAM_INFO
	.align		4
.L_11:
        /*0028*/ 	.byte	0x04, 0x17
        /*002a*/ 	.short	(.L_13 - .L_12)
.L_12:
        /*002c*/ 	.word	0x00000000
        /*0030*/ 	.short	0x0000
        /*0032*/ 	.short	0x0000
        /*0034*/ 	.byte	0x00, 0xf0, 0x11, 0x00


	//----- nvinfo : EIATTR_SPARSE_MMA_MASK
	.align		4
.L_13:
        /*0038*/ 	.byte	0x03, 0x50
        /*003a*/ 	.short	0x0000


	//----- nvinfo : EIATTR_MAXREG_COUNT
	.align		4
        /*003c*/ 	.byte	0x03, 0x1b
        /*003e*/ 	.short	0x00ff


	//----- nvinfo : EIATTR_MERCURY_ISA_VERSION
	.align		4
        /*0040*/ 	.byte	0x03, 0x5f
        /*0042*/ 	.short	0x0101


	//----- nvinfo : EIATTR_VRC_CTA_INIT_COUNT
	.align		4
        /*0044*/ 	.byte	0x02, 0x4a
	.zero		1
	.zero		1


	//----- nvinfo : EIATTR_EXIT_INSTR_OFFSETS
	.align		4
        /*0048*/ 	.byte	0x04, 0x1c
        /*004a*/ 	.short	(.L_15 - .L_14)


	//   ....[0]....
.L_14:
        /*004c*/ 	.word	0x00000070


	//   ....[1]....
        /*0050*/ 	.word	0x00000110


	//   ....[2]....
        /*0054*/ 	.word	0x00000170


	//   ....[3]....
        /*0058*/ 	.word	0x000001b0


	//----- nvinfo : EIATTR_CBANK_PARAM_SIZE
	.align		4
.L_15:
        /*005c*/ 	.byte	0x03, 0x19
        /*005e*/ 	.short	0x0018


	//----- nvinfo : EIATTR_PARAM_CBANK
	.align		4
        /*0060*/ 	.byte	0x04, 0x0a
        /*0062*/ 	.short	(.L_17 - .L_16)
	.align		4
.L_16:
        /*0064*/ 	.word	index@(.nv.constant0.vsign_32)
        /*0068*/ 	.short	0x0380
        /*006a*/ 	.short	0x0018


	//----- nvinfo : EIATTR_SW_WAR
	.align		4
.L_17:
        /*006c*/ 	.byte	0x04, 0x36
        /*006e*/ 	.short	(.L_19 - .L_18)
.L_18:
        /*0070*/ 	.word	0x00000008
.L_19:


//--------------------- .nv.callgraph             --------------------------
	.section	.nv.callgraph,"",@"SHT_CUDA_CALLGRAPH"
	.align	4
	.sectionentsize	8
	.align		4
        /*0000*/ 	.word	0x00000000
	.align		4
        /*0004*/ 	.word	0xffffffff
	.align		4
        /*0008*/ 	.word	0x00000000
	.align		4
        /*000c*/ 	.word	0xfffffffe
	.align		4
        /*0010*/ 	.word	0x00000000
	.align		4
        /*0014*/ 	.word	0xfffffffd
	.align		4
        /*0018*/ 	.word	0x00000000
	.align		4
        /*001c*/ 	.word	0xfffffffc


//--------------------- .text.vsign_32            --------------------------
	.section	.text.vsign_32,"ax",@progbits
	.align	128
        .global         vsign_32
        .type           vsign_32,@function
        .size           vsign_32,(.L_x_1 - vsign_32)
        .other          vsign_32,@"STO_CUDA_ENTRY STV_DEFAULT"
vsign_32:
.text.vsign_32:
[----:B------:R-:W-:Y:S01]  /*0000*/  LDC R1, c[0x0][0x37c] ;  /* 0x0000df00ff017b82 */ /* 0x000fe20000000800 */
[----:B------:R-:W0:Y:S07]  /*0010*/  S2R R7, SR_TID.X ;  /* 0x0000000000077919 */ /* 0x000e2e0000002100 */
[----:B------:R-:W0:Y:S01]  /*0020*/  S2UR UR4, SR_CTAID.X ;  /* 0x00000000000479c3 */ /* 0x000e220000002500 */
[----:B------:R-:W1:Y:S07]  /*0030*/  LDCU UR5, c[0x0][0x380] ;  /* 0x00007000ff0577ac */ /* 0x000e6e0008000800 */
[----:B------:R-:W0:Y:S02]  /*0040*/  LDC R0, c[0x0][0x360] ;  /* 0x0000d800ff007b82 */ /* 0x000e240000000800 */
[----:B0-----:R-:W-:-:S05]  /*0050*/  IMAD R7, R0, UR4, R7 ;  /* 0x0000000400077c24 */ /* 0x001fca000f8e0207 */
[----:B-1----:R-:W-:-:S13]  /*0060*/  ISETP.GE.AND P0, PT, R7, UR5, PT ;  /* 0x0000000507007c0c */ /* 0x002fda000bf06270 */
[----:B------:R-:W-:Y:S05]  /*0070*/  @P0 EXIT ;  /* 0x000000000000094d */ /* 0x000fea0003800000 */
[----:B------:R-:W0:Y:S01]  /*0080*/  LDC.64 R2, c[0x0][0x388] ;  /* 0x0000e200ff027b82 */ /* 0x000e220000000a00 */
[----:B------:R-:W1:Y:S01]  /*0090*/  LDCU.64 UR4, c[0x0][0x358] ;  /* 0x00006b00ff0477ac */ /* 0x000e620008000a00 */
[----:B0-----:R-:W-:-:S06]  /*00a0*/  IMAD.WIDE R2, R7, 0x4, R2 ;  /* 0x0000000407027825 */ /* 0x001fcc00078e0202 */
[----:B-1----:R-:W2:Y:S02]  /*00b0*/  LDG.E R2, desc[UR4][R2.64] ;  /* 0x0000000402027981 */ /* 0x002ea4000c1e1900 */
[----:B--2---:R-:W-:-:S13]  /*00c0*/  FSETP.GEU.AND P0, PT, R2, RZ, PT ;  /* 0x000000ff0200720b */ /* 0x004fda0003f0e000 */
[----:B------:R-:W0:Y:S01]  /*00d0*/  @!P0 LDC.64 R4, c[0x0][0x390] ;  /* 0x0000e400ff048b82 */ /* 0x000e220000000a00 */
[----:B------:R-:W-:Y:S01]  /*00e0*/  @!P0 MOV R9, 0xbf800000 ;  /* 0xbf80000000098802 */ /* 0x000fe20000000f00 */
[----:B0-----:R-:W-:-:S05]  /*00f0*/  @!P0 IMAD.WIDE R4, R7, 0x4, R4 ;  /* 0x0000000407048825 */ /* 0x001fca00078e0204 */
[----:B------:R0:W-:Y:S01]  /*0100*/  @!P0 STG.E desc[UR4][R4.64], R9 ;  /* 0x0000000904008986 */ /* 0x0001e2000c101904 */
[----:B------:R-:W-:Y:S05]  /*0110*/  @!P0 EXIT ;  /* 0x000000000000894d */ /* 0x000fea0003800000 */
[----:B------:R-:W-:-:S13]  /*0120*/  FSETP.GT.AND P0, PT, R2, RZ, PT ;  /* 0x000000ff0200720b */ /* 0x000fda0003f04000 */
[----:B------:R-:W1:Y:S01]  /*0130*/  @P0 LDC.64 R2, c[0x0][0x390] ;  /* 0x0000e400ff020b82 */ /* 0x000e620000000a00 */
[----:B0-----:R-:W-:Y:S01]  /*0140*/  @P0 MOV R5, 0x3f800000 ;  /* 0x3f80000000050802 */ /* 0x001fe20000000f00 */
[----:B-1----:R-:W-:-:S05]  /*0150*/  @P0 IMAD.WIDE R2, R7, 0x4, R2 ;  /* 0x0000000407020825 */ /* 0x002fca00078e0202 */
[----:B------:R0:W-:Y:S01]  /*0160*/  @P0 STG.E desc[UR4][R2.64], R5 ;  /* 0x0000000502000986 */ /* 0x0001e2000c101904 */
[----:B------:R-:W-:Y:S05]  /*0170*/  @P0 EXIT ;  /* 0x000000000000094d */ /* 0x000fea0003800000 */
[----:B0-----:R-:W0:Y:S02]  /*0180*/  LDC.64 R2, c[0x0][0x390] ;  /* 0x0000e400ff027b82 */ /* 0x001e240000000a00 */
[----:B0-----:R-:W-:-:S05]  /*0190*/  IMAD.WIDE R2, R7, 0x4, R2 ;  /* 0x0000000407027825 */ /* 0x001fca00078e0202 */
[----:B------:R-:W-:Y:S01]  /*01a0*/  STG.E desc[UR4][R2.64], RZ ;  /* 0x000000ff02007986 */ /* 0x000fe2000c101904 */
[----:B------:R-:W-:Y:S05]  /*01b0*/  EXIT ;  /* 0x000000000000794d */ /* 0x000fea0003800000 */
.L_x_0:
[----:B------:R-:W-:-:S00]  /*01c0*/  BRA `(.L_x_0) ;  /* 0xfffffffc00fc7947 */ /* 0x000fc0000383ffff */
[----:B------:R-:W-:-:S00]  /*01d0*/  NOP ;  /* 0x0000000000007918 */ /* 0x000fc00000000000 */
        /* <DEDUP_REMOVED lines=10> */
.L_x_1:


//--------------------- .nv.shared.reserved.0     --------------------------
	.section	.nv.shared.reserved.0,"aw",@nobits
	.weak		__nv_reservedSMEM_offset_0_alias
	.size		__nv_reservedSMEM_offset_0_alias, 0, 64
	.other		__nv_reservedSMEM_offset_0_alias,@"STO_CUDA_RESERVED_SHARED STV_DEFAULT"
__nv_reservedSMEM_offset_0_alias:
	.zero		0
	.zero		64


//--------------------- .nv.constant0.vsign_32    --------------------------
	.section	.nv.constant0.vsign_32,"a",@progbits
	.sectionflags	@""
	.align	4
.nv.constant0.vsign_32:
	.zero		920


//--------------------- SYMBOLS --------------------------

	.type		.nv.reservedSmem.offset0,@object
	.size		.nv.reservedSmem.offset0,0x4
